	.headerflags	@"EF_CUDA_TEXMODE_UNIFIED EF_CUDA_64BIT_ADDRESS EF_CUDA_ACCELERATORS EF_CUDA_SM90 EF_CUDA_VIRTUAL_SM(EF_CUDA_SM90)"
	.elftype	@"ET_EXEC"


//--------------------- .nv.info                  --------------------------
	.section	.nv.info,"",@"SHT_CUDA_INFO"
	.align	4


	//----- nvinfo : EIATTR_REGCOUNT
	.align		4
        /*0000*/ 	.byte	0x04, 0x2f
        /*0002*/ 	.short	(.L_1 - .L_0)
	.align		4
.L_0:
        /*0004*/ 	.word	index@(triton_poi_fused_convolution_div_max_pool2d_with_indices_relu_sub_52)
        /*0008*/ 	.word	0x00000020


	//----- nvinfo : EIATTR_MIN_STACK_SIZE
	.align		4
.L_1:
        /*000c*/ 	.byte	0x04, 0x12
        /*000e*/ 	.short	(.L_3 - .L_2)
	.align		4
.L_2:
        /*0010*/ 	.word	index@(triton_poi_fused_convolution_div_max_pool2d_with_indices_relu_sub_52)
        /*0014*/ 	.word	0x00000000


	//----- nvinfo : EIATTR_FRAME_SIZE
	.align		4
.L_3:
        /*0018*/ 	.byte	0x04, 0x11
        /*001a*/ 	.short	(.L_5 - .L_4)
	.align		4
.L_4:
        /*001c*/ 	.word	index@(triton_poi_fused_convolution_div_max_pool2d_with_indices_relu_sub_52)
        /*0020*/ 	.word	0x00000000


	//----- nvinfo : EIATTR_MIN_STACK_SIZE
	.align		4
.L_5:
        /*0024*/ 	.byte	0x04, 0x12
        /*0026*/ 	.short	(.L_7 - .L_6)
	.align		4
.L_6:
        /*0028*/ 	.word	index@(triton_poi_fused_convolution_div_max_pool2d_with_indices_relu_sub_52)
        /*002c*/ 	.word	0x00000000
.L_7:


//--------------------- .nv.info.triton_poi_fused_convolution_div_max_pool2d_with_indices_relu_sub_52 --------------------------
	.section	.nv.info.triton_poi_fused_convolution_div_max_pool2d_with_indices_relu_sub_52,"",@"SHT_CUDA_INFO"
	.sectionflags	@""
	.align	4


	//----- nvinfo : EIATTR_CUDA_API_VERSION
	.align		4
        /*0000*/ 	.byte	0x04, 0x37
        /*0002*/ 	.short	(.L_9 - .L_8)
.L_8:
        /*0004*/ 	.word	0x0000007c


	//----- nvinfo : EIATTR_KPARAM_INFO
	.align		4
.L_9:
        /*0008*/ 	.byte	0x04, 0x17
        /*000a*/ 	.short	(.L_11 - .L_10)
.L_10:
        /*000c*/ 	.word	0x00000000
        /*0010*/ 	.short	0x0004
        /*0012*/ 	.short	0x001c
        /*0014*/ 	.byte	0x00, 0xf0, 0x11, 0x00


	//----- nvinfo : EIATTR_KPARAM_INFO
	.align		4
.L_11:
        /*0018*/ 	.byte	0x04, 0x17
        /*001a*/ 	.short	(.L_13 - .L_12)
.L_12:
        /*001c*/ 	.word	0x00000000
        /*0020*/ 	.short	0x0003
        /*0022*/ 	.short	0x0018
        /*0024*/ 	.byte	0x00, 0xf0, 0x11, 0x00


	//----- nvinfo : EIATTR_KPARAM_INFO
	.align		4
.L_13:
        /*0028*/ 	.byte	0x04, 0x17
        /*002a*/ 	.short	(.L_15 - .L_14)
.L_14:
        /*002c*/ 	.word	0x00000000
        /*0030*/ 	.short	0x0002
        /*0032*/ 	.short	0x0010
        /*0034*/ 	.byte	0x00, 0xf4, 0x21, 0x00


	//----- nvinfo : EIATTR_KPARAM_INFO
	.align		4
.L_15:
        /*0038*/ 	.byte	0x04, 0x17
        /*003a*/ 	.short	(.L_17 - .L_16)
.L_16:
        /*003c*/ 	.word	0x00000000
        /*0040*/ 	.short	0x0001
        /*0042*/ 	.short	0x0008
        /*0044*/ 	.byte	0x00, 0xf4, 0x21, 0x00


	//----- nvinfo : EIATTR_KPARAM_INFO
	.align		4
.L_17:
        /*0048*/ 	.byte	0x04, 0x17
        /*004a*/ 	.short	(.L_19 - .L_18)
.L_18:
        /*004c*/ 	.word	0x00000000
        /*0050*/ 	.short	0x0000
        /*0052*/ 	.short	0x0000
        /*0054*/ 	.byte	0x00, 0xf4, 0x21, 0x00


	//----- nvinfo : EIATTR_SPARSE_MMA_MASK
	.align		4
.L_19:
        /*0058*/ 	.byte	0x03, 0x50
        /*005a*/ 	.short	0x0000


	//----- nvinfo : EIATTR_MAXREG_COUNT
	.align		4
        /*005c*/ 	.byte	0x03, 0x1b
        /*005e*/ 	.short	0x00ff


	//----- nvinfo : EIATTR_EXIT_INSTR_OFFSETS
	.align		4
        /*0060*/ 	.byte	0x04, 0x1c
        /*0062*/ 	.short	(.L_21 - .L_20)


	//   ....[0]....
.L_20:
        /*0064*/ 	.word	0x00000660


	//   ....[1]....
        /*0068*/ 	.word	0x000006b0


	//----- nvinfo : EIATTR_REQNTID
	.align		4
.L_21:
        /*006c*/ 	.byte	0x04, 0x10
        /*006e*/ 	.short	(.L_23 - .L_22)
.L_22:
        /*0070*/ 	.word	0x00000080
        /*0074*/ 	.word	0x00000001
        /*0078*/ 	.word	0x00000001


	//----- nvinfo : EIATTR_CBANK_PARAM_SIZE
	.align		4
.L_23:
        /*007c*/ 	.byte	0x03, 0x19
        /*007e*/ 	.short	0x0020


	//----- nvinfo : EIATTR_PARAM_CBANK
	.align		4
        /*0080*/ 	.byte	0x04, 0x0a
        /*0082*/ 	.short	(.L_25 - .L_24)
	.align		4
.L_24:
        /*0084*/ 	.word	index@(.nv.constant0.triton_poi_fused_convolution_div_max_pool2d_with_indices_relu_sub_52)
        /*0088*/ 	.short	0x0210
        /*008a*/ 	.short	0x0020


	//----- nvinfo : EIATTR_SW_WAR
	.align		4
.L_25:
        /*008c*/ 	.byte	0x04, 0x36
        /*008e*/ 	.short	(.L_27 - .L_26)
.L_26:
        /*0090*/ 	.word	0x00000008
.L_27:


//--------------------- .nv.callgraph             --------------------------
	.section	.nv.callgraph,"",@"SHT_CUDA_CALLGRAPH"
	.align	4
	.sectionentsize	8
	.align		4
        /*0000*/ 	.word	0x00000000
	.align		4
        /*0004*/ 	.word	0xffffffff
	.align		4
        /*0008*/ 	.word	0x00000000
	.align		4
        /*000c*/ 	.word	0xfffffffe
	.align		4
        /*0010*/ 	.word	0x00000000
	.align		4
        /*0014*/ 	.word	0xfffffffd
	.align		4
        /*0018*/ 	.word	0x00000000
	.align		4
        /*001c*/ 	.word	0xfffffffc


//--------------------- .text.triton_poi_fused_convolution_div_max_pool2d_with_indices_relu_sub_52 --------------------------
	.section	.text.triton_poi_fused_convolution_div_max_pool2d_with_indices_relu_sub_52,"ax",@progbits
	.sectionflags	@"SHF_BARRIERS=1"
	.align	128
        .global         triton_poi_fused_convolution_div_max_pool2d_with_indices_relu_sub_52
        .type           triton_poi_fused_convolution_div_max_pool2d_with_indices_relu_sub_52,@function
        .size           triton_poi_fused_convolution_div_max_pool2d_with_indices_relu_sub_52,(.L_x_1 - triton_poi_fused_convolution_div_max_pool2d_with_indices_relu_sub_52)
        .other          triton_poi_fused_convolution_div_max_pool2d_with_indices_relu_sub_52,@"STO_CUDA_ENTRY STV_DEFAULT"
triton_poi_fused_convolution_div_max_pool2d_with_indices_relu_sub_52:
.text.triton_poi_fused_convolution_div_max_pool2d_with_indices_relu_sub_52:
[----:B------:R-:W0:Y:S01]  /*0000*/  LDC R1, c[0x0][0x28] ;  /* 0x00000a00ff017b82 */ /* 0x000e220000000800 */
[----:B------:R-:W1:Y:S07]  /*0010*/  S2R R2, SR_TID.X ;  /* 0x0000000000027919 */ /* 0x000e6e0000002100 */
[----:B------:R-:W2:Y:S01]  /*0020*/  LDC.64 R18, c[0x0][0x210] ;  /* 0x00008400ff127b82 */ /* 0x000ea20000000a00 */
[----:B------:R-:W-:Y:S02]  /*0030*/  CS2R R12, SRZ ;  /* 0x00000000000c7805 */ /* 0x000fe4000001ff00 */
[----:B------:R-:W-:Y:S01]  /*0040*/  CS2R R14, SRZ ;  /* 0x00000000000e7805 */ /* 0x000fe2000001ff00 */
[----:B------:R-:W3:Y:S01]  /*0050*/  S2R R4, SR_CTAID.Y ;  /* 0x0000000000047919 */ /* 0x000ee20000002600 */
[----:B------:R-:W-:Y:S01]  /*0060*/  ULDC.64 UR6, c[0x0][0x208] ;  /* 0x0000820000067ab9 */ /* 0x000fe20000000a00 */
[----:B------:R-:W4:Y:S01]  /*0070*/  S2R R0, SR_CTAID.X ;  /* 0x0000000000007919 */ /* 0x000f220000002500 */
[----:B-1----:R-:W-:-:S02]  /*0080*/  IMAD.SHL.U32 R16, R2, 0x4, RZ ;  /* 0x0000000402107824 */ /* 0x002fc400078e00ff */
[----:B---3--:R-:W-:-:S03]  /*0090*/  IMAD.SHL.U32 R3, R4, 0x400, RZ ;  /* 0x0000040004037824 */ /* 0x008fc600078e00ff */
[----:B------:R-:W-:Y:S02]  /*00a0*/  LOP3.LUT R16, R16, 0x1fc, RZ, 0xc0, !PT ;  /* 0x000001fc10107812 */ /* 0x000fe400078ec0ff */
[----:B------:R-:W-:Y:S02]  /*00b0*/  SHF.R.S32.HI R11, RZ, 0x15, R4 ;  /* 0x00000015ff0b7819 */ /* 0x000fe40000011404 */
[----:B------:R-:W-:Y:S01]  /*00c0*/  LOP3.LUT R6, R3, R16, RZ, 0xfc, !PT ;  /* 0x0000001003067212 */ /* 0x000fe200078efcff */
[----:B------:R-:W1:Y:S01]  /*00d0*/  LDC.64 R4, c[0x0][0x218] ;  /* 0x00008600ff047b82 */ /* 0x000e620000000a00 */
[----:B------:R-:W-:Y:S02]  /*00e0*/  SGXT R11, R11, 0x1 ;  /* 0x000000010b0b781a */ /* 0x000fe40000000200 */
[----:B------:R-:W-:Y:S02]  /*00f0*/  SHF.R.S32.HI R7, RZ, 0x1f, R6 ;  /* 0x0000001fff077819 */ /* 0x000fe40000011406 */
[----:B------:R-:W-:-:S02]  /*0100*/  LEA.HI R11, R11, R6, RZ, 0x9 ;  /* 0x000000060b0b7211 */ /* 0x000fc400078f48ff */
[----:B------:R-:W-:Y:S02]  /*0110*/  LEA.HI R7, R7, R6, RZ, 0x9 ;  /* 0x0000000607077211 */ /* 0x000fe400078f48ff */
[----:B------:R-:W-:Y:S02]  /*0120*/  LEA R11, R11, 0x80000, 0xa ;  /* 0x000800000b0b7811 */ /* 0x000fe400078e50ff */
[C---:B------:R-:W-:Y:S01]  /*0130*/  LOP3.LUT R9, R7.reuse, 0xfffffe00, RZ, 0xc0, !PT ;  /* 0xfffffe0007097812 */ /* 0x040fe200078ec0ff */
[----:B------:R-:W-:Y:S01]  /*0140*/  IMAD.SHL.U32 R7, R7, 0x400, RZ ;  /* 0x0000040007077824 */ /* 0x000fe200078e00ff */
[----:B------:R-:W-:Y:S02]  /*0150*/  LOP3.LUT R11, R11, 0xfff80000, RZ, 0xc0, !PT ;  /* 0xfff800000b0b7812 */ /* 0x000fe400078ec0ff */
[----:B----4-:R-:W-:Y:S01]  /*0160*/  ISETP.GE.AND P0, PT, R0, 0x400, PT ;  /* 0x000004000000780c */ /* 0x010fe20003f06270 */
[----:B------:R-:W-:Y:S01]  /*0170*/  IMAD.IADD R9, R6, 0x1, -R9 ;  /* 0x0000000106097824 */ /* 0x000fe200078e0a09 */
[----:B------:R-:W-:-:S03]  /*0180*/  LOP3.LUT R7, R7, 0xfff80000, RZ, 0xc0, !PT ;  /* 0xfff8000007077812 */ /* 0x000fc600078ec0ff */
[----:B------:R-:W-:-:S04]  /*0190*/  IMAD R6, R0, 0x200, R9 ;  /* 0x0000020000067824 */ /* 0x000fc800078e0209 */
[----:B------:R-:W-:Y:S01]  /*01a0*/  IMAD.IADD R11, R6, 0x1, R11 ;  /* 0x00000001060b7824 */ /* 0x000fe200078e020b */
[----:B------:R-:W-:Y:S01]  /*01b0*/  IADD3 R7, R6, R7, RZ ;  /* 0x0000000706077210 */ /* 0x000fe20007ffe0ff */
[----:B-1----:R-:W-:Y:S01]  /*01c0*/  IMAD.WIDE R8, R9, 0x4, R4 ;  /* 0x0000000409087825 */ /* 0x002fe200078e0204 */
[----:B------:R-:W-:-:S03]  /*01d0*/  CS2R R4, SRZ ;  /* 0x0000000000047805 */ /* 0x000fc6000001ff00 */
[----:B--2---:R-:W-:Y:S01]  /*01e0*/  IMAD.WIDE R20, R7, 0x4, R18 ;  /* 0x0000000407147825 */ /* 0x004fe200078e0212 */
[----:B------:R-:W-:-:S03]  /*01f0*/  CS2R R6, SRZ ;  /* 0x0000000000067805 */ /* 0x000fc6000001ff00 */
[----:B------:R-:W-:Y:S01]  /*0200*/  IMAD.WIDE R18, R11, 0x4, R18 ;  /* 0x000000040b127825 */ /* 0x000fe200078e0212 */
[----:B------:R-:W2:Y:S04]  /*0210*/  @!P0 LDG.E.EL.128 R12, desc[UR6][R20.64] ;  /* 0x00000006140c8981 */ /* 0x000ea8000c2e1d00 */
[----:B------:R-:W2:Y:S04]  /*0220*/  LDG.E.EL.128 R8, desc[UR6][R8.64] ;  /* 0x0000000608087981 */ /* 0x000ea8000c2e1d00 */
[----:B------:R-:W3:Y:S01]  /*0230*/  @!P0 LDG.E.EL.128 R4, desc[UR6][R18.64] ;  /* 0x0000000612048981 */ /* 0x000ee2000c2e1d00 */
[----:B------:R-:W1:Y:S01]  /*0240*/  S2UR UR5, SR_CgaCtaId ;  /* 0x00000000000579c3 */ /* 0x000e620000008800 */
[----:B------:R-:W-:Y:S01]  /*0250*/  UMOV UR4, 0x400 ;  /* 0x0000040000047882 */ /* 0x000fe20000000000 */
[----:B------:R-:W4:Y:S01]  /*0260*/  S2R R17, SR_TID.X ;  /* 0x0000000000117919 */ /* 0x000f220000002100 */
[----:B-1----:R-:W-:-:S06]  /*0270*/  UPRMT UR4, UR5, 0x654, UR4 ;  /* 0x0000065405047896 */ /* 0x002fcc0008000004 */
[----:B------:R-:W-:Y:S02]  /*0280*/  LEA R23, R16, UR4, 0x3 ;  /* 0x0000000410177c11 */ /* 0x000fe4000f8e18ff */
[----:B----4-:R-:W-:-:S04]  /*0290*/  LOP3.LUT R17, R17, 0x7f, RZ, 0xc0, !PT ;  /* 0x0000007f11117812 */ /* 0x010fc800078ec0ff */
[C---:B------:R-:W-:Y:S02]  /*02a0*/  LOP3.LUT R26, R17.reuse, 0x80, RZ, 0xfc, !PT ;  /* 0x00000080111a7812 */ /* 0x040fe400078efcff */
[----:B------:R-:W-:Y:S02]  /*02b0*/  LEA R25, R17, UR4, 0x3 ;  /* 0x0000000411197c11 */ /* 0x000fe4000f8e18ff */
[----:B------:R-:W-:Y:S01]  /*02c0*/  LEA R26, R26, UR4, 0x3 ;  /* 0x000000041a1a7c11 */ /* 0x000fe2000f8e18ff */
[C---:B--2---:R-:W-:Y:S01]  /*02d0*/  FADD R22, R8.reuse, R12 ;  /* 0x0000000c08167221 */ /* 0x044fe20000000000 */
[----:B------:R-:W-:Y:S01]  /*02e0*/  FADD R24, R9, R13 ;  /* 0x0000000d09187221 */ /* 0x000fe20000000000 */
[----:B------:R-:W-:Y:S01]  /*02f0*/  LOP3.LUT R13, R3, 0x7f, R2, 0xf8, !PT ;  /* 0x0000007f030d7812 */ /* 0x000fe200078ef802 */
[----:B---3--:R-:W-:Y:S01]  /*0300*/  FADD R12, R8, R4 ;  /* 0x00000004080c7221 */ /* 0x008fe20000000000 */
[C---:B------:R-:W-:Y:S01]  /*0310*/  FADD R8, R10.reuse, R14 ;  /* 0x0000000e0a087221 */ /* 0x040fe20000000000 */
[----:B------:R-:W-:Y:S01]  /*0320*/  FADD R18, R10, R6 ;  /* 0x000000060a127221 */ /* 0x000fe20000000000 */
[----:B------:R-:W-:Y:S01]  /*0330*/  FADD R10, R11, R15 ;  /* 0x0000000f0b0a7221 */ /* 0x000fe20000000000 */
[----:B------:R-:W-:Y:S01]  /*0340*/  STS [R23], R22 ;  /* 0x0000001617007388 */ /* 0x000fe20000000800 */
[----:B------:R-:W-:Y:S01]  /*0350*/  LOP3.LUT R14, R2, 0x7f, RZ, 0xc0, !PT ;  /* 0x0000007f020e7812 */ /* 0x000fe200078ec0ff */
[----:B------:R-:W-:Y:S01]  /*0360*/  FADD R16, R9, R5 ;  /* 0x0000000509107221 */ /* 0x000fe20000000000 */
[----:B------:R-:W-:Y:S01]  /*0370*/  FADD R20, R11, R7 ;  /* 0x000000070b147221 */ /* 0x000fe20000000000 */
[----:B------:R-:W-:Y:S01]  /*0380*/  STS [R23+0x8], R24 ;  /* 0x0000081817007388 */ /* 0x000fe20000000800 */
[C---:B------:R-:W-:Y:S01]  /*0390*/  LOP3.LUT R4, R14.reuse, 0x100, RZ, 0xfc, !PT ;  /* 0x000001000e047812 */ /* 0x040fe200078efcff */
[----:B------:R-:W-:Y:S01]  /*03a0*/  IMAD R13, R13, 0x400, R0 ;  /* 0x000004000d0d7824 */ /* 0x000fe200078e0200 */
[----:B------:R-:W-:Y:S01]  /*03b0*/  LOP3.LUT R6, R14, 0x180, RZ, 0xfc, !PT ;  /* 0x000001800e067812 */ /* 0x000fe200078efcff */
[----:B------:R-:W-:Y:S01]  /*03c0*/  STS [R23+0x10], R8 ;  /* 0x0000100817007388 */ /* 0x000fe20000000800 */
[----:B------:R-:W-:Y:S01]  /*03d0*/  LEA R9, R4, UR4, 0x3 ;  /* 0x0000000404097c11 */ /* 0x000fe2000f8e18ff */
[----:B------:R-:W-:Y:S01]  /*03e0*/  VIADD R27, R13, 0xa0000 ;  /* 0x000a00000d1b7836 */ /* 0x000fe20000000000 */
[----:B------:R-:W-:Y:S01]  /*03f0*/  LEA R6, R6, UR4, 0x3 ;  /* 0x0000000406067c11 */ /* 0x000fe2000f8e18ff */
[----:B------:R-:W-:Y:S01]  /*0400*/  STS [R23+0x18], R10 ;  /* 0x0000180a17007388 */ /* 0x000fe20000000800 */
[----:B------:R-:W1:Y:S01]  /*0410*/  LDC.64 R4, c[0x0][0x220] ;  /* 0x00008800ff047b82 */ /* 0x000e620000000a00 */
[----:B------:R-:W-:-:S07]  /*0420*/  LOP3.LUT R15, R3, 0x80, R14, 0xfe, !PT ;  /* 0x00000080030f7812 */ /* 0x000fce00078efe0e */
[----:B------:R-:W-:Y:S01]  /*0430*/  BAR.SYNC.DEFER_BLOCKING 0x0 ;  /* 0x0000000000007b1d */ /* 0x000fe20000010000 */
[----:B------:R-:W-:Y:S01]  /*0440*/  LOP3.LUT R21, R3, 0x100, R14, 0xfe, !PT ;  /* 0x0000010003157812 */ /* 0x000fe200078efe0e */
[----:B------:R-:W-:Y:S01]  /*0450*/  IMAD R15, R15, 0x400, R0 ;  /* 0x000004000f0f7824 */ /* 0x000fe200078e0200 */
[----:B------:R-:W-:Y:S02]  /*0460*/  IADD3 R29, R13, 0xc0000, RZ ;  /* 0x000c00000d1d7810 */ /* 0x000fe40007ffe0ff */
[----:B------:R-:W-:-:S03]  /*0470*/  LEA R21, R21, R0, 0xa ;  /* 0x0000000015157211 */ /* 0x000fc600078e50ff */
[--C-:B-1----:R-:W-:Y:S01]  /*0480*/  IMAD.WIDE R28, R29, 0x4, R4.reuse ;  /* 0x000000041d1c7825 */ /* 0x102fe200078e0204 */
[----:B------:R-:W1:Y:S04]  /*0490*/  LDS R17, [R25] ;  /* 0x0000000019117984 */ /* 0x000e680000000800 */
[----:B------:R-:W2:Y:S04]  /*04a0*/  LDS R19, [R26] ;  /* 0x000000001a137984 */ /* 0x000ea80000000800 */
[----:B------:R-:W3:Y:S04]  /*04b0*/  LDS R8, [R9] ;  /* 0x0000000009087984 */ /* 0x000ee80000000800 */
[----:B------:R-:W4:Y:S01]  /*04c0*/  LDS R7, [R6] ;  /* 0x0000000006077984 */ /* 0x000f220000000800 */
[----:B------:R-:W-:Y:S06]  /*04d0*/  BAR.SYNC.DEFER_BLOCKING 0x0 ;  /* 0x0000000000007b1d */ /* 0x000fec0000010000 */
[----:B------:R-:W-:Y:S04]  /*04e0*/  STS [R23], R12 ;  /* 0x0000000c17007388 */ /* 0x000fe80000000800 */
[----:B------:R-:W-:Y:S04]  /*04f0*/  STS [R23+0x8], R16 ;  /* 0x0000081017007388 */ /* 0x000fe80000000800 */
[----:B------:R-:W-:Y:S04]  /*0500*/  STS [R23+0x10], R18 ;  /* 0x0000101217007388 */ /* 0x000fe80000000800 */
[----:B------:R5:W-:Y:S01]  /*0510*/  STS [R23+0x18], R20 ;  /* 0x0000181417007388 */ /* 0x000be20000000800 */
[----:B------:R-:W-:Y:S01]  /*0520*/  BAR.SYNC.DEFER_BLOCKING 0x0 ;  /* 0x0000000000007b1d */ /* 0x000fe20000010000 */
[----:B-----5:R-:W-:Y:S01]  /*0530*/  LOP3.LUT R23, R3, 0x180, R14, 0xfe, !PT ;  /* 0x0000018003177812 */ /* 0x020fe200078efe0e */
[----:B------:R-:W-:-:S04]  /*0540*/  IMAD.WIDE R2, R13, 0x4, R4 ;  /* 0x000000040d027825 */ /* 0x000fc800078e0204 */
[----:B------:R-:W-:Y:S02]  /*0550*/  IMAD R23, R23, 0x400, R0 ;  /* 0x0000040017177824 */ /* 0x000fe400078e0200 */
[----:B------:R-:W-:-:S04]  /*0560*/  IMAD.WIDE R14, R15, 0x4, R4 ;  /* 0x000000040f0e7825 */ /* 0x000fc800078e0204 */
[----:B------:R-:W-:-:S04]  /*0570*/  IMAD.WIDE R20, R21, 0x4, R4 ;  /* 0x0000000415147825 */ /* 0x000fc800078e0204 */
[----:B------:R-:W-:Y:S01]  /*0580*/  IMAD.WIDE R22, R23, 0x4, R4 ;  /* 0x0000000417167825 */ /* 0x000fe200078e0204 */
[----:B------:R5:W4:Y:S04]  /*0590*/  LDS R11, [R25] ;  /* 0x00000000190b7984 */ /* 0x000b280000000800 */
[----:B------:R2:W4:Y:S04]  /*05a0*/  LDS R10, [R26] ;  /* 0x000000001a0a7984 */ /* 0x0005280000000800 */
[----:B------:R-:W4:Y:S01]  /*05b0*/  LDS R9, [R9] ;  /* 0x0000000009097984 */ /* 0x000f220000000800 */
[----:B-----5:R-:W-:-:S03]  /*05c0*/  VIADD R25, R13, 0x80000 ;  /* 0x000800000d197836 */ /* 0x020fc60000000000 */
[----:B-1----:R1:W-:Y:S01]  /*05d0*/  @!P0 STG.E desc[UR6][R2.64], R17 ;  /* 0x0000001102008986 */ /* 0x0023e2000c101906 */
[----:B------:R-:W-:-:S03]  /*05e0*/  IMAD.WIDE R24, R25, 0x4, R4 ;  /* 0x0000000419187825 */ /* 0x000fc600078e0204 */
[----:B--2---:R1:W-:Y:S01]  /*05f0*/  @!P0 STG.E desc[UR6][R14.64], R19 ;  /* 0x000000130e008986 */ /* 0x0043e2000c101906 */
[----:B------:R-:W-:-:S03]  /*0600*/  IMAD.WIDE R26, R27, 0x4, R4 ;  /* 0x000000041b1a7825 */ /* 0x000fc600078e0204 */
[----:B---3--:R1:W-:Y:S04]  /*0610*/  @!P0 STG.E desc[UR6][R20.64], R8 ;  /* 0x0000000814008986 */ /* 0x0083e8000c101906 */
[----:B----4-:R1:W-:Y:S04]  /*0620*/  @!P0 STG.E desc[UR6][R22.64], R7 ;  /* 0x0000000716008986 */ /* 0x0103e8000c101906 */
[----:B0-----:R1:W-:Y:S04]  /*0630*/  @!P0 STG.E desc[UR6][R24.64], R11 ;  /* 0x0000000b18008986 */ /* 0x0013e8000c101906 */
[----:B------:R1:W-:Y:S04]  /*0640*/  @!P0 STG.E desc[UR6][R26.64], R10 ;  /* 0x0000000a1a008986 */ /* 0x0003e8000c101906 */
[----:B------:R1:W-:Y:S01]  /*0650*/  @!P0 STG.E desc[UR6][R28.64], R9 ;  /* 0x000000091c008986 */ /* 0x0003e2000c101906 */
[----:B------:R-:W-:Y:S05]  /*0660*/  @P0 EXIT ;  /* 0x000000000000094d */ /* 0x000fea0003800000 */
[----:B-1----:R-:W0:Y:S01]  /*0670*/  LDS R3, [R6] ;  /* 0x0000000006037984 */ /* 0x002e220000000800 */
[----:B------:R-:W-:-:S04]  /*0680*/  VIADD R13, R13, 0xe0000 ;  /* 0x000e00000d0d7836 */ /* 0x000fc80000000000 */
[----:B------:R-:W-:-:S05]  /*0690*/  IMAD.WIDE R4, R13, 0x4, R4 ;  /* 0x000000040d047825 */ /* 0x000fca00078e0204 */
[----:B0-----:R-:W-:Y:S01]  /*06a0*/  STG.E desc[UR6][R4.64], R3 ;  /* 0x0000000304007986 */ /* 0x001fe2000c101906 */
[----:B------:R-:W-:Y:S05]  /*06b0*/  EXIT ;  /* 0x000000000000794d */ /* 0x000fea0003800000 */
.L_x_0:
[----:B------:R-:W-:-:S00]  /*06c0*/  BRA `(.L_x_0) ;  /* 0xfffffffc00fc7947 */ /* 0x000fc0000383ffff */
[----:B------:R-:W-:-:S00]  /*06d0*/  NOP ;  /* 0x0000000000007918 */ /* 0x000fc00000000000 */
        /* <DEDUP_REMOVED lines=10> */
.L_x_1:


//--------------------- .nv.shared.triton_poi_fused_convolution_div_max_pool2d_with_indices_relu_sub_52 --------------------------
	.section	.nv.shared.triton_poi_fused_convolution_div_max_pool2d_with_indices_relu_sub_52,"aw",@nobits
	.sectionflags	@""
	.align	16
	.zero		1024


//--------------------- .nv.constant0.triton_poi_fused_convolution_div_max_pool2d_with_indices_relu_sub_52 --------------------------
	.section	.nv.constant0.triton_poi_fused_convolution_div_max_pool2d_with_indices_relu_sub_52,"a",@progbits
	.sectionflags	@""
	.align	4
.nv.constant0.triton_poi_fused_convolution_div_max_pool2d_with_indices_relu_sub_52:
	.zero		560
